	.headerflags	@"EF_CUDA_TEXMODE_UNIFIED EF_CUDA_64BIT_ADDRESS EF_CUDA_ACCELERATORS EF_CUDA_SM90 EF_CUDA_VIRTUAL_SM(EF_CUDA_SM90)"
	.elftype	@"ET_EXEC"


//--------------------- .nv.info                  --------------------------
	.section	.nv.info,"",@"SHT_CUDA_INFO"
	.align	4


	//----- nvinfo : EIATTR_REGCOUNT
	.align		4
        /*0000*/ 	.byte	0x04, 0x2f
        /*0002*/ 	.short	(.L_1 - .L_0)
	.align		4
.L_0:
        /*0004*/ 	.word	index@(triton_poi_fused__adaptive_avg_pool2d_5)
        /*0008*/ 	.word	0x00000014


	//----- nvinfo : EIATTR_MIN_STACK_SIZE
	.align		4
.L_1:
        /*000c*/ 	.byte	0x04, 0x12
        /*000e*/ 	.short	(.L_3 - .L_2)
	.align		4
.L_2:
        /*0010*/ 	.word	index@(triton_poi_fused__adaptive_avg_pool2d_5)
        /*0014*/ 	.word	0x00000000


	//----- nvinfo : EIATTR_FRAME_SIZE
	.align		4
.L_3:
        /*0018*/ 	.byte	0x04, 0x11
        /*001a*/ 	.short	(.L_5 - .L_4)
	.align		4
.L_4:
        /*001c*/ 	.word	index@(triton_poi_fused__adaptive_avg_pool2d_5)
        /*0020*/ 	.word	0x00000000


	//----- nvinfo : EIATTR_MIN_STACK_SIZE
	.align		4
.L_5:
        /*0024*/ 	.byte	0x04, 0x12
        /*0026*/ 	.short	(.L_7 - .L_6)
	.align		4
.L_6:
        /*0028*/ 	.word	index@(triton_poi_fused__adaptive_avg_pool2d_5)
        /*002c*/ 	.word	0x00000000
.L_7:


//--------------------- .nv.info.triton_poi_fused__adaptive_avg_pool2d_5 --------------------------
	.section	.nv.info.triton_poi_fused__adaptive_avg_pool2d_5,"",@"SHT_CUDA_INFO"
	.sectionflags	@""
	.align	4


	//----- nvinfo : EIATTR_CUDA_API_VERSION
	.align		4
        /*0000*/ 	.byte	0x04, 0x37
        /*0002*/ 	.short	(.L_9 - .L_8)
.L_8:
        /*0004*/ 	.word	0x0000007c


	//----- nvinfo : EIATTR_KPARAM_INFO
	.align		4
.L_9:
        /*0008*/ 	.byte	0x04, 0x17
        /*000a*/ 	.short	(.L_11 - .L_10)
.L_10:
        /*000c*/ 	.word	0x00000000
        /*0010*/ 	.short	0x0002
        /*0012*/ 	.short	0x0010
        /*0014*/ 	.byte	0x00, 0xf0, 0x11, 0x00


	//----- nvinfo : EIATTR_KPARAM_INFO
	.align		4
.L_11:
        /*0018*/ 	.byte	0x04, 0x17
        /*001a*/ 	.short	(.L_13 - .L_12)
.L_12:
        /*001c*/ 	.word	0x00000000
        /*0020*/ 	.short	0x0001
        /*0022*/ 	.short	0x0008
        /*0024*/ 	.byte	0x00, 0xf4, 0x21, 0x00


	//----- nvinfo : EIATTR_KPARAM_INFO
	.align		4
.L_13:
        /*0028*/ 	.byte	0x04, 0x17
        /*002a*/ 	.short	(.L_15 - .L_14)
.L_14:
        /*002c*/ 	.word	0x00000000
        /*0030*/ 	.short	0x0000
        /*0032*/ 	.short	0x0000
        /*0034*/ 	.byte	0x00, 0xf4, 0x21, 0x00


	//----- nvinfo : EIATTR_SPARSE_MMA_MASK
	.align		4
.L_15:
        /*0038*/ 	.byte	0x03, 0x50
        /*003a*/ 	.short	0x0000


	//----- nvinfo : EIATTR_MAXREG_COUNT
	.align		4
        /*003c*/ 	.byte	0x03, 0x1b
        /*003e*/ 	.short	0x00ff


	//----- nvinfo : EIATTR_EXIT_INSTR_OFFSETS
	.align		4
        /*0040*/ 	.byte	0x04, 0x1c
        /*0042*/ 	.short	(.L_17 - .L_16)


	//   ....[0]....
.L_16:
        /*0044*/ 	.word	0x000002a0


	//----- nvinfo : EIATTR_REQNTID
	.align		4
.L_17:
        /*0048*/ 	.byte	0x04, 0x10
        /*004a*/ 	.short	(.L_19 - .L_18)
.L_18:
        /*004c*/ 	.word	0x00000080
        /*0050*/ 	.word	0x00000001
        /*0054*/ 	.word	0x00000001


	//----- nvinfo : EIATTR_CBANK_PARAM_SIZE
	.align		4
.L_19:
        /*0058*/ 	.byte	0x03, 0x19
        /*005a*/ 	.short	0x0014


	//----- nvinfo : EIATTR_PARAM_CBANK
	.align		4
        /*005c*/ 	.byte	0x04, 0x0a
        /*005e*/ 	.short	(.L_21 - .L_20)
	.align		4
.L_20:
        /*0060*/ 	.word	index@(.nv.constant0.triton_poi_fused__adaptive_avg_pool2d_5)
        /*0064*/ 	.short	0x0210
        /*0066*/ 	.short	0x0014


	//----- nvinfo : EIATTR_SW_WAR
	.align		4
.L_21:
        /*0068*/ 	.byte	0x04, 0x36
        /*006a*/ 	.short	(.L_23 - .L_22)
.L_22:
        /*006c*/ 	.word	0x00000008
.L_23:


//--------------------- .nv.callgraph             --------------------------
	.section	.nv.callgraph,"",@"SHT_CUDA_CALLGRAPH"
	.align	4
	.sectionentsize	8
	.align		4
        /*0000*/ 	.word	0x00000000
	.align		4
        /*0004*/ 	.word	0xffffffff
	.align		4
        /*0008*/ 	.word	0x00000000
	.align		4
        /*000c*/ 	.word	0xfffffffe
	.align		4
        /*0010*/ 	.word	0x00000000
	.align		4
        /*0014*/ 	.word	0xfffffffd
	.align		4
        /*0018*/ 	.word	0x00000000
	.align		4
        /*001c*/ 	.word	0xfffffffc


//--------------------- .text.triton_poi_fused__adaptive_avg_pool2d_5 --------------------------
	.section	.text.triton_poi_fused__adaptive_avg_pool2d_5,"ax",@progbits
	.align	128
        .global         triton_poi_fused__adaptive_avg_pool2d_5
        .type           triton_poi_fused__adaptive_avg_pool2d_5,@function
        .size           triton_poi_fused__adaptive_avg_pool2d_5,(.L_x_1 - triton_poi_fused__adaptive_avg_pool2d_5)
        .other          triton_poi_fused__adaptive_avg_pool2d_5,@"STO_CUDA_ENTRY STV_DEFAULT"
triton_poi_fused__adaptive_avg_pool2d_5:
.text.triton_poi_fused__adaptive_avg_pool2d_5:
[----:B------:R-:W-:Y:S01]  /*0000*/  LDC R1, c[0x0][0x28] ;  /* 0x00000a00ff017b82 */ /* 0x000fe20000000800 */
[----:B------:R-:W1:Y:S07]  /*0010*/  S2R R7, SR_CTAID.X ;  /* 0x0000000000077919 */ /* 0x000e6e0000002500 */
[----:B------:R-:W2:Y:S01]  /*0020*/  LDC.64 R2, c[0x0][0x210] ;  /* 0x00008400ff027b82 */ /* 0x000ea20000000a00 */
[----:B------:R-:W-:Y:S01]  /*0030*/  ULDC.64 UR4, c[0x0][0x208] ;  /* 0x0000820000047ab9 */ /* 0x000fe20000000a00 */
[----:B------:R-:W3:Y:S01]  /*0040*/  S2R R4, SR_TID.X ;  /* 0x0000000000047919 */ /* 0x000ee20000002100 */
[----:B-1----:R-:W-:-:S02]  /*0050*/  SHF.L.U32 R0, R7, 0x8, RZ ;  /* 0x0000000807007819 */ /* 0x002fc400000006ff */
[----:B------:R-:W-:Y:S02]  /*0060*/  SHF.R.U32.HI R6, RZ, 0x17, R7 ;  /* 0x00000017ff067819 */ /* 0x000fe40000011607 */
[----:B---3--:R-:W-:Y:S02]  /*0070*/  SHF.L.U32 R4, R4, 0x1, RZ ;  /* 0x0000000104047819 */ /* 0x008fe400000006ff */
[----:B------:R-:W-:Y:S02]  /*0080*/  IADD3 R5, R0, 0x1, RZ ;  /* 0x0000000100057810 */ /* 0x000fe40007ffe0ff */
[----:B------:R-:W-:Y:S02]  /*0090*/  SGXT.U32 R6, R6, 0x1 ;  /* 0x000000010606781a */ /* 0x000fe40000000000 */
[----:B------:R-:W-:Y:S02]  /*00a0*/  LOP3.LUT R0, R4, 0xfe, RZ, 0xc0, !PT ;  /* 0x000000fe04007812 */ /* 0x000fe400078ec0ff */
[----:B------:R-:W-:-:S02]  /*00b0*/  IADD3 R6, R5, R6, RZ ;  /* 0x0000000605067210 */ /* 0x000fc40007ffe0ff */
[----:B------:R-:W-:Y:S02]  /*00c0*/  PRMT R0, R0, 0x6540, R7 ;  /* 0x0000654000007816 */ /* 0x000fe40000000007 */
[----:B------:R-:W-:Y:S02]  /*00d0*/  LOP3.LUT R6, R6, 0x7fffff02, RZ, 0xc0, !PT ;  /* 0x7fffff0206067812 */ /* 0x000fe400078ec0ff */
[----:B------:R-:W-:Y:S02]  /*00e0*/  SHF.L.U32 R7, R0, 0x2, RZ ;  /* 0x0000000200077819 */ /* 0x000fe400000006ff */
[----:B------:R-:W-:-:S03]  /*00f0*/  IADD3 R6, R5, -R6, RZ ;  /* 0x8000000605067210 */ /* 0x000fc60007ffe0ff */
[----:B--2---:R-:W-:Y:S01]  /*0100*/  IMAD.WIDE R4, R7, 0x4, R2 ;  /* 0x0000000407047825 */ /* 0x004fe200078e0202 */
[----:B------:R-:W-:-:S04]  /*0110*/  LEA R9, R6, R7, 0x1 ;  /* 0x0000000706097211 */ /* 0x000fc800078e08ff */
[----:B------:R-:W-:Y:S01]  /*0120*/  IADD3 R11, R9, 0x4, RZ ;  /* 0x00000004090b7810 */ /* 0x000fe20007ffe0ff */
[--C-:B------:R-:W-:Y:S01]  /*0130*/  IMAD.WIDE R6, R9, 0x4, R2.reuse ;  /* 0x0000000409067825 */ /* 0x100fe200078e0202 */
[----:B------:R-:W-:Y:S01]  /*0140*/  IADD3 R17, R9, 0x5, RZ ;  /* 0x0000000509117810 */ /* 0x000fe20007ffe0ff */
[----:B------:R-:W2:Y:S02]  /*0150*/  LDG.E.EL R12, desc[UR4][R4.64] ;  /* 0x00000004040c7981 */ /* 0x000ea4000c2e1900 */
[--C-:B------:R-:W-:Y:S02]  /*0160*/  IMAD.WIDE R8, R11, 0x4, R2.reuse ;  /* 0x000000040b087825 */ /* 0x100fe400078e0202 */
[----:B------:R-:W2:Y:S02]  /*0170*/  LDG.E.EL R15, desc[UR4][R4.64+0x4] ;  /* 0x00000404040f7981 */ /* 0x000ea4000c2e1900 */
[----:B------:R-:W-:Y:S02]  /*0180*/  IMAD.WIDE R10, R17, 0x4, R2 ;  /* 0x00000004110a7825 */ /* 0x000fe400078e0202 */
[----:B------:R-:W3:Y:S01]  /*0190*/  LDG.E.EL R13, desc[UR4][R6.64] ;  /* 0x00000004060d7981 */ /* 0x000ee2000c2e1900 */
[----:B------:R-:W1:Y:S03]  /*01a0*/  LDC.64 R2, c[0x0][0x218] ;  /* 0x00008600ff027b82 */ /* 0x000e660000000a00 */
[----:B------:R-:W3:Y:S04]  /*01b0*/  LDG.E.EL R14, desc[UR4][R6.64+0x4] ;  /* 0x00000404060e7981 */ /* 0x000ee8000c2e1900 */
[----:B------:R-:W4:Y:S04]  /*01c0*/  LDG.E.EL R16, desc[UR4][R4.64+0x10] ;  /* 0x0000100404107981 */ /* 0x000f28000c2e1900 */
[----:B------:R-:W5:Y:S04]  /*01d0*/  LDG.E.EL R8, desc[UR4][R8.64] ;  /* 0x0000000408087981 */ /* 0x000f68000c2e1900 */
[----:B------:R-:W5:Y:S04]  /*01e0*/  LDG.E.EL R17, desc[UR4][R4.64+0x14] ;  /* 0x0000140404117981 */ /* 0x000f68000c2e1900 */
[----:B------:R-:W5:Y:S01]  /*01f0*/  LDG.E.EL R10, desc[UR4][R10.64] ;  /* 0x000000040a0a7981 */ /* 0x000f62000c2e1900 */
[----:B-1----:R-:W-:-:S04]  /*0200*/  IMAD.WIDE R2, R0, 0x4, R2 ;  /* 0x0000000400027825 */ /* 0x002fc800078e0202 */
[----:B--2---:R-:W-:Y:S01]  /*0210*/  FADD R15, R12, R15 ;  /* 0x0000000f0c0f7221 */ /* 0x004fe20000000000 */
[----:B---3--:R-:W-:-:S03]  /*0220*/  FADD R13, R13, R14 ;  /* 0x0000000e0d0d7221 */ /* 0x008fc60000000000 */
[----:B----4-:R-:W-:Y:S01]  /*0230*/  FADD R16, R16, R15 ;  /* 0x0000000f10107221 */ /* 0x010fe20000000000 */
[----:B-----5:R-:W-:-:S03]  /*0240*/  FADD R13, R8, R13 ;  /* 0x0000000d080d7221 */ /* 0x020fc60000000000 */
[----:B------:R-:W-:Y:S01]  /*0250*/  FADD R16, R17, R16 ;  /* 0x0000001011107221 */ /* 0x000fe20000000000 */
[----:B------:R-:W-:-:S03]  /*0260*/  FADD R13, R10, R13 ;  /* 0x0000000d0a0d7221 */ /* 0x000fc60000000000 */
[----:B------:R-:W-:Y:S01]  /*0270*/  FMUL R12, R16, 0.25 ;  /* 0x3e800000100c7820 */ /* 0x000fe20000400000 */
[----:B------:R-:W-:-:S05]  /*0280*/  FMUL R13, R13, 0.25 ;  /* 0x3e8000000d0d7820 */ /* 0x000fca0000400000 */
[----:B------:R-:W-:Y:S01]  /*0290*/  STG.E.64 desc[UR4][R2.64], R12 ;  /* 0x0000000c02007986 */ /* 0x000fe2000c101b04 */
[----:B------:R-:W-:Y:S05]  /*02a0*/  EXIT ;  /* 0x000000000000794d */ /* 0x000fea0003800000 */
.L_x_0:
[----:B------:R-:W-:-:S00]  /*02b0*/  BRA `(.L_x_0) ;  /* 0xfffffffc00fc7947 */ /* 0x000fc0000383ffff */
[----:B------:R-:W-:-:S00]  /*02c0*/  NOP ;  /* 0x0000000000007918 */ /* 0x000fc00000000000 */
        /* <DEDUP_REMOVED lines=11> */
.L_x_1:


//--------------------- .nv.constant0.triton_poi_fused__adaptive_avg_pool2d_5 --------------------------
	.section	.nv.constant0.triton_poi_fused__adaptive_avg_pool2d_5,"a",@progbits
	.sectionflags	@""
	.align	4
.nv.constant0.triton_poi_fused__adaptive_avg_pool2d_5:
	.zero		548
